	.headerflags	@"EF_CUDA_TEXMODE_UNIFIED EF_CUDA_64BIT_ADDRESS EF_CUDA_ACCELERATORS EF_CUDA_SM90 EF_CUDA_VIRTUAL_SM(EF_CUDA_SM90)"
	.elftype	@"ET_EXEC"


//--------------------- .nv.info                  --------------------------
	.section	.nv.info,"",@"SHT_CUDA_INFO"
	.align	4


	//----- nvinfo : EIATTR_REGCOUNT
	.align		4
        /*0000*/ 	.byte	0x04, 0x2f
        /*0002*/ 	.short	(.L_1 - .L_0)
	.align		4
.L_0:
        /*0004*/ 	.word	index@(triton_poi_fused_cat_10)
        /*0008*/ 	.word	0x00000020


	//----- nvinfo : EIATTR_MIN_STACK_SIZE
	.align		4
.L_1:
        /*000c*/ 	.byte	0x04, 0x12
        /*000e*/ 	.short	(.L_3 - .L_2)
	.align		4
.L_2:
        /*0010*/ 	.word	index@(triton_poi_fused_cat_10)
        /*0014*/ 	.word	0x00000000


	//----- nvinfo : EIATTR_FRAME_SIZE
	.align		4
.L_3:
        /*0018*/ 	.byte	0x04, 0x11
        /*001a*/ 	.short	(.L_5 - .L_4)
	.align		4
.L_4:
        /*001c*/ 	.word	index@(triton_poi_fused_cat_10)
        /*0020*/ 	.word	0x00000000


	//----- nvinfo : EIATTR_MIN_STACK_SIZE
	.align		4
.L_5:
        /*0024*/ 	.byte	0x04, 0x12
        /*0026*/ 	.short	(.L_7 - .L_6)
	.align		4
.L_6:
        /*0028*/ 	.word	index@(triton_poi_fused_cat_10)
        /*002c*/ 	.word	0x00000000
.L_7:


//--------------------- .nv.info.triton_poi_fused_cat_10 --------------------------
	.section	.nv.info.triton_poi_fused_cat_10,"",@"SHT_CUDA_INFO"
	.sectionflags	@""
	.align	4


	//----- nvinfo : EIATTR_CUDA_API_VERSION
	.align		4
        /*0000*/ 	.byte	0x04, 0x37
        /*0002*/ 	.short	(.L_9 - .L_8)
.L_8:
        /*0004*/ 	.word	0x0000007c


	//----- nvinfo : EIATTR_KPARAM_INFO
	.align		4
.L_9:
        /*0008*/ 	.byte	0x04, 0x17
        /*000a*/ 	.short	(.L_11 - .L_10)
.L_10:
        /*000c*/ 	.word	0x00000000
        /*0010*/ 	.short	0x0004
        /*0012*/ 	.short	0x0020
        /*0014*/ 	.byte	0x00, 0xf0, 0x11, 0x00


	//----- nvinfo : EIATTR_KPARAM_INFO
	.align		4
.L_11:
        /*0018*/ 	.byte	0x04, 0x17
        /*001a*/ 	.short	(.L_13 - .L_12)
.L_12:
        /*001c*/ 	.word	0x00000000
        /*0020*/ 	.short	0x0003
        /*0022*/ 	.short	0x0018
        /*0024*/ 	.byte	0x00, 0xf4, 0x21, 0x00


	//----- nvinfo : EIATTR_KPARAM_INFO
	.align		4
.L_13:
        /*0028*/ 	.byte	0x04, 0x17
        /*002a*/ 	.short	(.L_15 - .L_14)
.L_14:
        /*002c*/ 	.word	0x00000000
        /*0030*/ 	.short	0x0002
        /*0032*/ 	.short	0x0010
        /*0034*/ 	.byte	0x00, 0xf4, 0x21, 0x00


	//----- nvinfo : EIATTR_KPARAM_INFO
	.align		4
.L_15:
        /*0038*/ 	.byte	0x04, 0x17
        /*003a*/ 	.short	(.L_17 - .L_16)
.L_16:
        /*003c*/ 	.word	0x00000000
        /*0040*/ 	.short	0x0001
        /*0042*/ 	.short	0x0008
        /*0044*/ 	.byte	0x00, 0xf4, 0x21, 0x00


	//----- nvinfo : EIATTR_KPARAM_INFO
	.align		4
.L_17:
        /*0048*/ 	.byte	0x04, 0x17
        /*004a*/ 	.short	(.L_19 - .L_18)
.L_18:
        /*004c*/ 	.word	0x00000000
        /*0050*/ 	.short	0x0000
        /*0052*/ 	.short	0x0000
        /*0054*/ 	.byte	0x00, 0xf4, 0x21, 0x00


	//----- nvinfo : EIATTR_SPARSE_MMA_MASK
	.align		4
.L_19:
        /*0058*/ 	.byte	0x03, 0x50
        /*005a*/ 	.short	0x0000


	//----- nvinfo : EIATTR_MAXREG_COUNT
	.align		4
        /*005c*/ 	.byte	0x03, 0x1b
        /*005e*/ 	.short	0x00ff


	//----- nvinfo : EIATTR_EXIT_INSTR_OFFSETS
	.align		4
        /*0060*/ 	.byte	0x04, 0x1c
        /*0062*/ 	.short	(.L_21 - .L_20)


	//   ....[0]....
.L_20:
        /*0064*/ 	.word	0x000007d0


	//----- nvinfo : EIATTR_REQNTID
	.align		4
.L_21:
        /*0068*/ 	.byte	0x04, 0x10
        /*006a*/ 	.short	(.L_23 - .L_22)
.L_22:
        /*006c*/ 	.word	0x00000080
        /*0070*/ 	.word	0x00000001
        /*0074*/ 	.word	0x00000001


	//----- nvinfo : EIATTR_CBANK_PARAM_SIZE
	.align		4
.L_23:
        /*0078*/ 	.byte	0x03, 0x19
        /*007a*/ 	.short	0x0024


	//----- nvinfo : EIATTR_PARAM_CBANK
	.align		4
        /*007c*/ 	.byte	0x04, 0x0a
        /*007e*/ 	.short	(.L_25 - .L_24)
	.align		4
.L_24:
        /*0080*/ 	.word	index@(.nv.constant0.triton_poi_fused_cat_10)
        /*0084*/ 	.short	0x0210
        /*0086*/ 	.short	0x0024


	//----- nvinfo : EIATTR_SW_WAR
	.align		4
.L_25:
        /*0088*/ 	.byte	0x04, 0x36
        /*008a*/ 	.short	(.L_27 - .L_26)
.L_26:
        /*008c*/ 	.word	0x00000008
.L_27:


//--------------------- .nv.callgraph             --------------------------
	.section	.nv.callgraph,"",@"SHT_CUDA_CALLGRAPH"
	.align	4
	.sectionentsize	8
	.align		4
        /*0000*/ 	.word	0x00000000
	.align		4
        /*0004*/ 	.word	0xffffffff
	.align		4
        /*0008*/ 	.word	0x00000000
	.align		4
        /*000c*/ 	.word	0xfffffffe
	.align		4
        /*0010*/ 	.word	0x00000000
	.align		4
        /*0014*/ 	.word	0xfffffffd
	.align		4
        /*0018*/ 	.word	0x00000000
	.align		4
        /*001c*/ 	.word	0xfffffffc


//--------------------- .text.triton_poi_fused_cat_10 --------------------------
	.section	.text.triton_poi_fused_cat_10,"ax",@progbits
	.align	128
        .global         triton_poi_fused_cat_10
        .type           triton_poi_fused_cat_10,@function
        .size           triton_poi_fused_cat_10,(.L_x_1 - triton_poi_fused_cat_10)
        .other          triton_poi_fused_cat_10,@"STO_CUDA_ENTRY STV_DEFAULT"
triton_poi_fused_cat_10:
.text.triton_poi_fused_cat_10:
[----:B------:R-:W-:Y:S01]  /*0000*/  LDC R1, c[0x0][0x28] ;  /* 0x00000a00ff017b82 */ /* 0x000fe20000000800 */
[----:B------:R-:W1:Y:S07]  /*0010*/  S2R R0, SR_TID.X ;  /* 0x0000000000007919 */ /* 0x000e6e0000002100 */
[----:B------:R-:W2:Y:S01]  /*0020*/  LDC.64 R18, c[0x0][0x210] ;  /* 0x00008400ff127b82 */ /* 0x000ea20000000a00 */
[----:B------:R-:W-:Y:S01]  /*0030*/  IMAD.MOV.U32 R10, RZ, RZ, RZ ;  /* 0x000000ffff0a7224 */ /* 0x000fe200078e00ff */
[----:B------:R-:W-:Y:S01]  /*0040*/  ULDC.64 UR4, c[0x0][0x208] ;  /* 0x0000820000047ab9 */ /* 0x000fe20000000a00 */
[----:B------:R-:W3:Y:S05]  /*0050*/  S2R R11, SR_CTAID.X ;  /* 0x00000000000b7919 */ /* 0x000eea0000002500 */
[----:B------:R-:W4:Y:S01]  /*0060*/  LDC.64 R12, c[0x0][0x218] ;  /* 0x00008600ff0c7b82 */ /* 0x000f220000000a00 */
[----:B------:R-:W-:Y:S01]  /*0070*/  CS2R R28, SRZ ;  /* 0x00000000001c7805 */ /* 0x000fe2000001ff00 */
[----:B------:R-:W-:Y:S01]  /*0080*/  IMAD.MOV.U32 R24, RZ, RZ, RZ ;  /* 0x000000ffff187224 */ /* 0x000fe200078e00ff */
[----:B------:R-:W-:Y:S01]  /*0090*/  ULDC.64 UR6, c[0x0][0x220] ;  /* 0x0000880000067ab9 */ /* 0x000fe20000000a00 */
[----:B-1----:R-:W-:-:S05]  /*00a0*/  IMAD.SHL.U32 R0, R0, 0x4, RZ ;  /* 0x0000000400007824 */ /* 0x002fca00078e00ff */
[----:B------:R-:W-:-:S05]  /*00b0*/  LOP3.LUT R0, R0, 0x1fc, RZ, 0xc0, !PT ;  /* 0x000001fc00007812 */ /* 0x000fca00078ec0ff */
[----:B---3--:R-:W-:-:S05]  /*00c0*/  IMAD R0, R11, 0x400, R0 ;  /* 0x000004000b007824 */ /* 0x008fca00078e0200 */
[----:B------:R-:W-:-:S04]  /*00d0*/  SHF.R.S32.HI R3, RZ, 0x1f, R0 ;  /* 0x0000001fff037819 */ /* 0x000fc80000011400 */
[CC--:B------:R-:W-:Y:S02]  /*00e0*/  LEA.HI R2, R3.reuse, R0.reuse, RZ, 0x8 ;  /* 0x0000000003027211 */ /* 0x0c0fe400078f40ff */
[----:B------:R-:W-:Y:S02]  /*00f0*/  LEA.HI R6, R3, R0, RZ, 0x11 ;  /* 0x0000000003067211 */ /* 0x000fe400078f88ff */
[----:B------:R-:W-:Y:S02]  /*0100*/  SHF.R.S32.HI R4, RZ, 0x8, R2 ;  /* 0x00000008ff047819 */ /* 0x000fe40000011402 */
[----:B------:R-:W-:Y:S02]  /*0110*/  SHF.R.S32.HI R14, RZ, 0x11, R6 ;  /* 0x00000011ff0e7819 */ /* 0x000fe40000011406 */
[----:B------:R-:W-:-:S03]  /*0120*/  LEA.HI R5, R4, R4, RZ, 0x9 ;  /* 0x0000000404057211 */ /* 0x000fc600078f48ff */
[----:B------:R-:W-:Y:S01]  /*0130*/  IMAD.U32 R14, R14, 0x10000, RZ ;  /* 0x000100000e0e7824 */ /* 0x000fe200078e00ff */
[----:B------:R-:W-:Y:S02]  /*0140*/  LOP3.LUT R3, R5, 0xfffffe00, RZ, 0xc0, !PT ;  /* 0xfffffe0005037812 */ /* 0x000fe400078ec0ff */
[----:B------:R-:W-:Y:S02]  /*0150*/  LOP3.LUT R5, R6, 0xfffe0000, RZ, 0xc0, !PT ;  /* 0xfffe000006057812 */ /* 0x000fe400078ec0ff */
[----:B------:R-:W-:Y:S01]  /*0160*/  CS2R R6, SRZ ;  /* 0x0000000000067805 */ /* 0x000fe2000001ff00 */
[----:B------:R-:W-:Y:S01]  /*0170*/  IMAD.IADD R3, R4, 0x1, -R3 ;  /* 0x0000000104037824 */ /* 0x000fe200078e0a03 */
[----:B------:R-:W-:Y:S02]  /*0180*/  IADD3 R17, R14, R0, -R5 ;  /* 0x000000000e117210 */ /* 0x000fe40007ffe805 */
[----:B------:R-:W-:Y:S01]  /*0190*/  CS2R R4, SRZ ;  /* 0x0000000000047805 */ /* 0x000fe2000001ff00 */
[C---:B----4-:R-:W-:Y:S01]  /*01a0*/  IMAD.WIDE R8, R3.reuse, 0x4, R12 ;  /* 0x0000000403087825 */ /* 0x050fe200078e020c */
[----:B------:R-:W-:-:S03]  /*01b0*/  ISETP.GE.AND P0, PT, R3, 0x100, PT ;  /* 0x000001000300780c */ /* 0x000fc60003f06270 */
[----:B--2---:R-:W-:-:S10]  /*01c0*/  IMAD.WIDE R16, R17, 0x4, R18 ;  /* 0x0000000411107825 */ /* 0x004fd400078e0212 */
[----:B------:R1:W2:Y:S04]  /*01d0*/  @!P0 LDG.E.128 R4, desc[UR4][R16.64] ;  /* 0x0000000410048981 */ /* 0x0002a8000c1e1d00 */
[----:B------:R-:W3:Y:S01]  /*01e0*/  @!P0 LDG.E.EL R10, desc[UR4][R8.64] ;  /* 0x00000004080a8981 */ /* 0x000ee2000c2e1900 */
[----:B------:R-:W-:Y:S01]  /*01f0*/  SHF.R.S32.HI R20, RZ, 0x15, R11 ;  /* 0x00000015ff147819 */ /* 0x000fe2000001140b */
[----:B------:R-:W-:Y:S01]  /*0200*/  VIADD R15, R0, 0x200 ;  /* 0x00000200000f7836 */ /* 0x000fe20000000000 */
[----:B------:R-:W-:Y:S01]  /*0210*/  LOP3.LUT R23, R2, 0xffffff00, RZ, 0xc0, !PT ;  /* 0xffffff0002177812 */ /* 0x000fe200078ec0ff */
[----:B------:R-:W4:Y:S01]  /*0220*/  @!P0 LDG.E.EL R29, desc[UR4][R8.64] ;  /* 0x00000004081d8981 */ /* 0x000f22000c2e1900 */
[----:B------:R-:W-:Y:S02]  /*0230*/  SGXT R20, R20, 0x1 ;  /* 0x000000011414781a */ /* 0x000fe40000000200 */
[----:B------:R-:W-:Y:S01]  /*0240*/  SHF.R.S32.HI R22, RZ, 0x1f, R15 ;  /* 0x0000001fff167819 */ /* 0x000fe2000001140f */
[----:B------:R-:W-:Y:S01]  /*0250*/  IMAD.IADD R23, R0, 0x1, -R23 ;  /* 0x0000000100177824 */ /* 0x000fe200078e0a17 */
[-C--:B------:R-:W-:Y:S01]  /*0260*/  LEA.HI R20, R20, R15.reuse, RZ, 0x8 ;  /* 0x0000000f14147211 */ /* 0x080fe200078f40ff */
[----:B------:R-:W5:Y:S01]  /*0270*/  @!P0 LDG.E.EL R28, desc[UR4][R8.64] ;  /* 0x00000004081c8981 */ /* 0x000f62000c2e1900 */
[----:B------:R-:W-:-:S02]  /*0280*/  LEA.HI R22, R22, R15, RZ, 0x11 ;  /* 0x0000000f16167211 */ /* 0x000fc400078f88ff */
[----:B------:R-:W-:Y:S02]  /*0290*/  SHF.R.S32.HI R20, RZ, 0x8, R20 ;  /* 0x00000008ff147819 */ /* 0x000fe40000011414 */
[----:B------:R-:W-:Y:S02]  /*02a0*/  SHF.R.S32.HI R21, RZ, 0x11, R22 ;  /* 0x00000011ff157819 */ /* 0x000fe40000011416 */
[----:B------:R-:W-:Y:S02]  /*02b0*/  LEA.HI R11, R20, R20, RZ, 0x9 ;  /* 0x00000014140b7211 */ /* 0x000fe400078f48ff */
[----:B------:R-:W-:Y:S01]  /*02c0*/  LOP3.LUT R22, R22, 0xfffe0000, RZ, 0xc0, !PT ;  /* 0xfffe000016167812 */ /* 0x000fe200078ec0ff */
[----:B-1----:R-:W-:Y:S01]  /*02d0*/  IMAD.U32 R16, R21, 0x10000, RZ ;  /* 0x0001000015107824 */ /* 0x002fe200078e00ff */
[----:B------:R-:W-:Y:S02]  /*02e0*/  LOP3.LUT R11, R11, 0xfffffe00, RZ, 0xc0, !PT ;  /* 0xfffffe000b0b7812 */ /* 0x000fe400078ec0ff */
[C---:B------:R-:W-:Y:S01]  /*02f0*/  ISETP.GT.AND P2, PT, R3.reuse, 0xff, PT ;  /* 0x000000ff0300780c */ /* 0x040fe20003f44270 */
[----:B------:R-:W-:Y:S01]  /*0300*/  IMAD.SHL.U32 R3, R3, 0x100, RZ ;  /* 0x0000010003037824 */ /* 0x000fe200078e00ff */
[----:B------:R-:W-:Y:S01]  /*0310*/  IADD3 R21, R16, R15, -R22 ;  /* 0x0000000f10157210 */ /* 0x000fe20007ffe816 */
[----:B------:R-:W-:Y:S01]  /*0320*/  IMAD.IADD R11, R20, 0x1, -R11 ;  /* 0x00000001140b7824 */ /* 0x000fe200078e0a0b */
[----:B------:R-:W-:-:S02]  /*0330*/  SHF.R.S32.HI R15, RZ, 0x1f, R14 ;  /* 0x0000001fff0f7819 */ /* 0x000fc4000001140e */
[----:B------:R-:W-:Y:S01]  /*0340*/  IADD3 R14, P3, P4, R3, R23, R14 ;  /* 0x00000017030e7210 */ /* 0x000fe20007c7e00e */
[----:B------:R-:W-:Y:S01]  /*0350*/  IMAD.WIDE R18, R21, 0x4, R18 ;  /* 0x0000000415127825 */ /* 0x000fe200078e0212 */
[----:B------:R-:W-:Y:S02]  /*0360*/  SHF.R.S32.HI R20, RZ, 0x1f, R3 ;  /* 0x0000001fff147819 */ /* 0x000fe40000011403 */
[----:B------:R-:W-:Y:S02]  /*0370*/  CS2R R2, SRZ ;  /* 0x0000000000027805 */ /* 0x000fe4000001ff00 */
[C---:B------:R-:W-:Y:S01]  /*0380*/  ISETP.GE.AND P1, PT, R11.reuse, 0x100, PT ;  /* 0x000001000b00780c */ /* 0x040fe20003f26270 */
[C---:B------:R-:W-:Y:S01]  /*0390*/  IMAD.SHL.U32 R22, R11.reuse, 0x100, RZ ;  /* 0x000001000b167824 */ /* 0x040fe200078e00ff */
[----:B------:R-:W-:Y:S01]  /*03a0*/  SHF.R.S32.HI R17, RZ, 0x1f, R23 ;  /* 0x0000001fff117819 */ /* 0x000fe20000011417 */
[----:B------:R-:W-:Y:S01]  /*03b0*/  IMAD.WIDE R12, R11, 0x4, R12 ;  /* 0x000000040b0c7825 */ /* 0x000fe200078e020c */
[----:B------:R1:W5:Y:S02]  /*03c0*/  @!P0 LDG.E.EL R2, desc[UR4][R8.64] ;  /* 0x0000000408028981 */ /* 0x000364000c2e1900 */
[----:B------:R-:W-:-:S02]  /*03d0*/  IADD3.X R15, R20, R17, R15, P3, P4 ;  /* 0x00000011140f7210 */ /* 0x000fc40001fe840f */
[----:B------:R-:W-:Y:S02]  /*03e0*/  CS2R R20, SRZ ;  /* 0x0000000000147805 */ /* 0x000fe4000001ff00 */
[----:B------:R-:W-:Y:S02]  /*03f0*/  ISETP.GT.AND P3, PT, R11, 0xff, PT ;  /* 0x000000ff0b00780c */ /* 0x000fe40003f64270 */
[C---:B------:R-:W-:Y:S01]  /*0400*/  LEA R26, P4, R14.reuse, UR6, 0x2 ;  /* 0x000000060e1a7c11 */ /* 0x040fe2000f8810ff */
[----:B------:R-:W5:Y:S01]  /*0410*/  @!P1 LDG.E.EL R3, desc[UR4][R12.64] ;  /* 0x000000040c039981 */ /* 0x000f62000c2e1900 */
[----:B-1----:R-:W-:Y:S02]  /*0420*/  CS2R R8, SRZ ;  /* 0x0000000000087805 */ /* 0x002fe4000001ff00 */
[----:B------:R-:W-:Y:S01]  /*0430*/  LEA.HI.X R27, R14, UR7, R15, 0x2, P4 ;  /* 0x000000070e1b7c11 */ /* 0x000fe2000a0f140f */
[----:B------:R-:W5:Y:S01]  /*0440*/  @!P1 LDG.E.EL R20, desc[UR4][R12.64] ;  /* 0x000000040c149981 */ /* 0x000f62000c2e1900 */
[----:B------:R-:W-:-:S03]  /*0450*/  CS2R R14, SRZ ;  /* 0x00000000000e7805 */ /* 0x000fc6000001ff00 */
[----:B------:R-:W5:Y:S04]  /*0460*/  @!P1 LDG.E.EL R21, desc[UR4][R12.64] ;  /* 0x000000040c159981 */ /* 0x000f68000c2e1900 */
[----:B------:R1:W5:Y:S02]  /*0470*/  @!P1 LDG.E.EL R24, desc[UR4][R12.64] ;  /* 0x000000040c189981 */ /* 0x000364000c2e1900 */
[----:B-1----:R-:W-:-:S06]  /*0480*/  CS2R R12, SRZ ;  /* 0x00000000000c7805 */ /* 0x002fcc000001ff00 */
[----:B------:R-:W5:Y:S01]  /*0490*/  @P2 LDG.E.128 R12, desc[UR4][R26.64+-0x40000] ;  /* 0xfc0000041a0c2981 */ /* 0x000f62000c1e1d00 */
[----:B--2---:R-:W-:Y:S02]  /*04a0*/  SEL R4, R4, RZ, !P0 ;  /* 0x000000ff04047207 */ /* 0x004fe40004000000 */
[----:B---3--:R-:W-:Y:S02]  /*04b0*/  SEL R25, R10, RZ, !P0 ;  /* 0x000000ff0a197207 */ /* 0x008fe40004000000 */
[----:B------:R-:W-:-:S03]  /*04c0*/  CS2R R10, SRZ ;  /* 0x00000000000a7805 */ /* 0x000fc6000001ff00 */
[----:B------:R-:W-:Y:S01]  /*04d0*/  FADD R25, R4, R25 ;  /* 0x0000001904197221 */ /* 0x000fe20000000000 */
[--C-:B------:R-:W-:Y:S02]  /*04e0*/  IADD3 R4, P5, P6, R22, R23, R16.reuse ;  /* 0x0000001716047210 */ /* 0x100fe40007ebe010 */
[----:B------:R1:W2:Y:S01]  /*04f0*/  @!P1 LDG.E.128 R8, desc[UR4][R18.64] ;  /* 0x0000000412089981 */ /* 0x0002a2000c1e1d00 */
[----:B------:R-:W-:Y:S02]  /*0500*/  SHF.R.S32.HI R16, RZ, 0x1f, R16 ;  /* 0x0000001fff107819 */ /* 0x000fe40000011410 */
[----:B------:R-:W-:-:S04]  /*0510*/  SHF.R.S32.HI R22, RZ, 0x1f, R22 ;  /* 0x0000001fff167819 */ /* 0x000fc80000011416 */
[----:B------:R-:W-:Y:S02]  /*0520*/  IADD3.X R17, R22, R17, R16, P5, P6 ;  /* 0x0000001116117210 */ /* 0x000fe40002fec410 */
[C---:B------:R-:W-:Y:S02]  /*0530*/  LEA R22, P4, R4.reuse, UR6, 0x2 ;  /* 0x0000000604167c11 */ /* 0x040fe4000f8810ff */
[----:B-1----:R-:W-:Y:S02]  /*0540*/  CS2R R18, SRZ ;  /* 0x0000000000127805 */ /* 0x002fe4000001ff00 */
[----:B------:R-:W-:Y:S02]  /*0550*/  LEA.HI.X R23, R4, UR7, R17, 0x2, P4 ;  /* 0x0000000704177c11 */ /* 0x000fe4000a0f1411 */
[----:B------:R-:W-:-:S06]  /*0560*/  CS2R R16, SRZ ;  /* 0x0000000000107805 */ /* 0x000fcc000001ff00 */
[----:B------:R-:W3:Y:S01]  /*0570*/  @P3 LDG.E.128 R16, desc[UR4][R22.64+-0x40000] ;  /* 0xfc00000416103981 */ /* 0x000ee2000c1e1d00 */
[----:B------:R-:W-:Y:S02]  /*0580*/  SEL R5, R5, RZ, !P0 ;  /* 0x000000ff05057207 */ /* 0x000fe40004000000 */
[----:B----4-:R-:W-:Y:S02]  /*0590*/  SEL R4, R29, RZ, !P0 ;  /* 0x000000ff1d047207 */ /* 0x010fe40004000000 */
[----:B-----5:R-:W-:-:S03]  /*05a0*/  SEL R29, R28, RZ, !P0 ;  /* 0x000000ff1c1d7207 */ /* 0x020fc60004000000 */
[----:B------:R-:W-:Y:S02]  /*05b0*/  FADD R28, R5, R4 ;  /* 0x00000004051c7221 */ /* 0x000fe40000000000 */
[----:B------:R-:W1:Y:S01]  /*05c0*/  LDC.64 R4, c[0x0][0x228] ;  /* 0x00008a00ff047b82 */ /* 0x000e620000000a00 */
[----:B------:R-:W-:Y:S02]  /*05d0*/  SEL R6, R6, RZ, !P0 ;  /* 0x000000ff06067207 */ /* 0x000fe40004000000 */
[----:B------:R-:W-:Y:S02]  /*05e0*/  SEL R7, R7, RZ, !P0 ;  /* 0x000000ff07077207 */ /* 0x000fe40004000000 */
[----:B------:R-:W-:Y:S01]  /*05f0*/  SEL R2, R2, RZ, !P0 ;  /* 0x000000ff02027207 */ /* 0x000fe20004000000 */
[----:B------:R-:W-:Y:S01]  /*0600*/  FADD R6, R6, R29 ;  /* 0x0000001d06067221 */ /* 0x000fe20000000000 */
[----:B------:R-:W-:-:S03]  /*0610*/  SEL R3, R3, RZ, !P1 ;  /* 0x000000ff03037207 */ /* 0x000fc60004800000 */
[----:B------:R-:W-:Y:S01]  /*0620*/  FADD R7, R7, R2 ;  /* 0x0000000207077221 */ /* 0x000fe20000000000 */
[----:B------:R-:W-:Y:S02]  /*0630*/  SEL R21, R21, RZ, !P1 ;  /* 0x000000ff15157207 */ /* 0x000fe40004800000 */
[----:B------:R-:W-:Y:S02]  /*0640*/  SEL R20, R20, RZ, !P1 ;  /* 0x000000ff14147207 */ /* 0x000fe40004800000 */
[----:B------:R-:W-:Y:S02]  /*0650*/  SEL R24, R24, RZ, !P1 ;  /* 0x000000ff18187207 */ /* 0x000fe40004800000 */
[----:B------:R-:W-:Y:S02]  /*0660*/  SEL R12, R12, RZ, P2 ;  /* 0x000000ff0c0c7207 */ /* 0x000fe40001000000 */
[----:B------:R-:W-:Y:S02]  /*0670*/  SEL R13, R13, RZ, P2 ;  /* 0x000000ff0d0d7207 */ /* 0x000fe40001000000 */
[----:B--2---:R-:W-:-:S02]  /*0680*/  SEL R10, R10, RZ, !P1 ;  /* 0x000000ff0a0a7207 */ /* 0x004fc40004800000 */
[----:B------:R-:W-:Y:S02]  /*0690*/  SEL R8, R8, RZ, !P1 ;  /* 0x000000ff08087207 */ /* 0x000fe40004800000 */
[----:B------:R-:W-:Y:S01]  /*06a0*/  SEL R9, R9, RZ, !P1 ;  /* 0x000000ff09097207 */ /* 0x000fe20004800000 */
[----:B------:R-:W-:Y:S01]  /*06b0*/  FADD R10, R10, R21 ;  /* 0x000000150a0a7221 */ /* 0x000fe20000000000 */
[----:B------:R-:W-:Y:S02]  /*06c0*/  SEL R11, R11, RZ, !P1 ;  /* 0x000000ff0b0b7207 */ /* 0x000fe40004800000 */
[----:B------:R-:W-:Y:S02]  /*06d0*/  SEL R21, R14, RZ, P2 ;  /* 0x000000ff0e157207 */ /* 0x000fe40001000000 */
[----:B------:R-:W-:Y:S01]  /*06e0*/  SEL R14, R15, RZ, P2 ;  /* 0x000000ff0f0e7207 */ /* 0x000fe20001000000 */
[----:B------:R-:W-:Y:S01]  /*06f0*/  FADD R8, R8, R3 ;  /* 0x0000000308087221 */ /* 0x000fe20000000000 */
[----:B------:R-:W-:Y:S01]  /*0700*/  FADD R9, R9, R20 ;  /* 0x0000001409097221 */ /* 0x000fe20000000000 */
[----:B------:R-:W-:Y:S01]  /*0710*/  FADD R11, R11, R24 ;  /* 0x000000180b0b7221 */ /* 0x000fe20000000000 */
[----:B-1----:R-:W-:Y:S01]  /*0720*/  IMAD.WIDE R2, R0, 0x4, R4 ;  /* 0x0000000400027825 */ /* 0x002fe200078e0204 */
[----:B------:R-:W-:-:S02]  /*0730*/  SEL R4, R25, R12, !P0 ;  /* 0x0000000c19047207 */ /* 0x000fc40004000000 */
[----:B------:R-:W-:Y:S02]  /*0740*/  SEL R5, R28, R13, !P0 ;  /* 0x0000000d1c057207 */ /* 0x000fe40004000000 */
[----:B------:R-:W-:Y:S02]  /*0750*/  SEL R6, R6, R21, !P0 ;  /* 0x0000001506067207 */ /* 0x000fe40004000000 */
[----:B---3--:R-:W-:Y:S02]  /*0760*/  @P1 SEL R8, R16, RZ, P3 ;  /* 0x000000ff10081207 */ /* 0x008fe40001800000 */
[----:B------:R-:W-:Y:S02]  /*0770*/  @P1 SEL R9, R17, RZ, P3 ;  /* 0x000000ff11091207 */ /* 0x000fe40001800000 */
[----:B------:R-:W-:Y:S02]  /*0780*/  @P1 SEL R10, R18, RZ, P3 ;  /* 0x000000ff120a1207 */ /* 0x000fe40001800000 */
[----:B------:R-:W-:-:S02]  /*0790*/  @P1 SEL R11, R19, RZ, P3 ;  /* 0x000000ff130b1207 */ /* 0x000fc40001800000 */
[----:B------:R-:W-:-:S03]  /*07a0*/  SEL R7, R7, R14, !P0 ;  /* 0x0000000e07077207 */ /* 0x000fc60004000000 */
[----:B------:R-:W-:Y:S04]  /*07b0*/  STG.E.128 desc[UR4][R2.64+0x800], R8 ;  /* 0x0008000802007986 */ /* 0x000fe8000c101d04 */
[----:B------:R-:W-:Y:S01]  /*07c0*/  STG.E.128 desc[UR4][R2.64], R4 ;  /* 0x0000000402007986 */ /* 0x000fe2000c101d04 */
[----:B------:R-:W-:Y:S05]  /*07d0*/  EXIT ;  /* 0x000000000000794d */ /* 0x000fea0003800000 */
.L_x_0:
[----:B------:R-:W-:-:S00]  /*07e0*/  BRA `(.L_x_0) ;  /* 0xfffffffc00fc7947 */ /* 0x000fc0000383ffff */
[----:B------:R-:W-:-:S00]  /*07f0*/  NOP ;  /* 0x0000000000007918 */ /* 0x000fc00000000000 */
        /* <DEDUP_REMOVED lines=8> */
.L_x_1:


//--------------------- .nv.constant0.triton_poi_fused_cat_10 --------------------------
	.section	.nv.constant0.triton_poi_fused_cat_10,"a",@progbits
	.sectionflags	@""
	.align	4
.nv.constant0.triton_poi_fused_cat_10:
	.zero		564
